	.headerflags	@"EF_CUDA_TEXMODE_UNIFIED EF_CUDA_64BIT_ADDRESS EF_CUDA_ACCELERATORS EF_CUDA_SM90 EF_CUDA_VIRTUAL_SM(EF_CUDA_SM90)"
	.elftype	@"ET_EXEC"


//--------------------- .nv.info                  --------------------------
	.section	.nv.info,"",@"SHT_CUDA_INFO"
	.align	4


	//----- nvinfo : EIATTR_REGCOUNT
	.align		4
        /*0000*/ 	.byte	0x04, 0x2f
        /*0002*/ 	.short	(.L_2 - .L_1)
	.align		4
.L_1:
        /*0004*/ 	.word	index@(triton_per_fused_native_group_norm_1)
        /*0008*/ 	.word	0x00000012


	//----- nvinfo : EIATTR_MIN_STACK_SIZE
	.align		4
.L_2:
        /*000c*/ 	.byte	0x04, 0x12
        /*000e*/ 	.short	(.L_4 - .L_3)
	.align		4
.L_3:
        /*0010*/ 	.word	index@(triton_per_fused_native_group_norm_1)
        /*0014*/ 	.word	0x00000000


	//----- nvinfo : EIATTR_FRAME_SIZE
	.align		4
.L_4:
        /*0018*/ 	.byte	0x04, 0x11
        /*001a*/ 	.short	(.L_6 - .L_5)
	.align		4
.L_5:
        /*001c*/ 	.word	index@(triton_per_fused_native_group_norm_1)
        /*0020*/ 	.word	0x00000000


	//----- nvinfo : EIATTR_MIN_STACK_SIZE
	.align		4
.L_6:
        /*0024*/ 	.byte	0x04, 0x12
        /*0026*/ 	.short	(.L_8 - .L_7)
	.align		4
.L_7:
        /*0028*/ 	.word	index@(triton_per_fused_native_group_norm_1)
        /*002c*/ 	.word	0x00000000
.L_8:


//--------------------- .nv.info.triton_per_fused_native_group_norm_1 --------------------------
	.section	.nv.info.triton_per_fused_native_group_norm_1,"",@"SHT_CUDA_INFO"
	.sectionflags	@""
	.align	4


	//----- nvinfo : EIATTR_CUDA_API_VERSION
	.align		4
        /*0000*/ 	.byte	0x04, 0x37
        /*0002*/ 	.short	(.L_10 - .L_9)
.L_9:
        /*0004*/ 	.word	0x0000007c


	//----- nvinfo : EIATTR_KPARAM_INFO
	.align		4
.L_10:
        /*0008*/ 	.byte	0x04, 0x17
        /*000a*/ 	.short	(.L_12 - .L_11)
.L_11:
        /*000c*/ 	.word	0x00000000
        /*0010*/ 	.short	0x0007
        /*0012*/ 	.short	0x0034
        /*0014*/ 	.byte	0x00, 0xf0, 0x11, 0x00


	//----- nvinfo : EIATTR_KPARAM_INFO
	.align		4
.L_12:
        /*0018*/ 	.byte	0x04, 0x17
        /*001a*/ 	.short	(.L_14 - .L_13)
.L_13:
        /*001c*/ 	.word	0x00000000
        /*0020*/ 	.short	0x0006
        /*0022*/ 	.short	0x0030
        /*0024*/ 	.byte	0x00, 0xf0, 0x11, 0x00


	//----- nvinfo : EIATTR_KPARAM_INFO
	.align		4
.L_14:
        /*0028*/ 	.byte	0x04, 0x17
        /*002a*/ 	.short	(.L_16 - .L_15)
.L_15:
        /*002c*/ 	.word	0x00000000
        /*0030*/ 	.short	0x0005
        /*0032*/ 	.short	0x0028
        /*0034*/ 	.byte	0x00, 0xf4, 0x21, 0x00


	//----- nvinfo : EIATTR_KPARAM_INFO
	.align		4
.L_16:
        /*0038*/ 	.byte	0x04, 0x17
        /*003a*/ 	.short	(.L_18 - .L_17)
.L_17:
        /*003c*/ 	.word	0x00000000
        /*0040*/ 	.short	0x0004
        /*0042*/ 	.short	0x0020
        /*0044*/ 	.byte	0x00, 0xf4, 0x21, 0x00


	//----- nvinfo : EIATTR_KPARAM_INFO
	.align		4
.L_18:
        /*0048*/ 	.byte	0x04, 0x17
        /*004a*/ 	.short	(.L_20 - .L_19)
.L_19:
        /*004c*/ 	.word	0x00000000
        /*0050*/ 	.short	0x0003
        /*0052*/ 	.short	0x0018
        /*0054*/ 	.byte	0x00, 0xf4, 0x21, 0x00


	//----- nvinfo : EIATTR_KPARAM_INFO
	.align		4
.L_20:
        /*0058*/ 	.byte	0x04, 0x17
        /*005a*/ 	.short	(.L_22 - .L_21)
.L_21:
        /*005c*/ 	.word	0x00000000
        /*0060*/ 	.short	0x0002
        /*0062*/ 	.short	0x0010
        /*0064*/ 	.byte	0x00, 0xf4, 0x21, 0x00


	//----- nvinfo : EIATTR_KPARAM_INFO
	.align		4
.L_22:
        /*0068*/ 	.byte	0x04, 0x17
        /*006a*/ 	.short	(.L_24 - .L_23)
.L_23:
        /*006c*/ 	.word	0x00000000
        /*0070*/ 	.short	0x0001
        /*0072*/ 	.short	0x0008
        /*0074*/ 	.byte	0x00, 0xf4, 0x21, 0x00


	//----- nvinfo : EIATTR_KPARAM_INFO
	.align		4
.L_24:
        /*0078*/ 	.byte	0x04, 0x17
        /*007a*/ 	.short	(.L_26 - .L_25)
.L_25:
        /*007c*/ 	.word	0x00000000
        /*0080*/ 	.short	0x0000
        /*0082*/ 	.short	0x0000
        /*0084*/ 	.byte	0x00, 0xf4, 0x21, 0x00


	//----- nvinfo : EIATTR_SPARSE_MMA_MASK
	.align		4
.L_26:
        /*0088*/ 	.byte	0x03, 0x50
        /*008a*/ 	.short	0x0000


	//----- nvinfo : EIATTR_MAXREG_COUNT
	.align		4
        /*008c*/ 	.byte	0x03, 0x1b
        /*008e*/ 	.short	0x00ff


	//----- nvinfo : EIATTR_COOP_GROUP_MASK_REGIDS
	.align		4
        /*0090*/ 	.byte	0x04, 0x29
        /*0092*/ 	.short	(.L_28 - .L_27)


	//   ....[0]....
.L_27:
        /*0094*/ 	.word	0xffffffff


	//   ....[1]....
        /*0098*/ 	.word	0xffffffff


	//   ....[2]....
        /*009c*/ 	.word	0xffffffff


	//----- nvinfo : EIATTR_COOP_GROUP_INSTR_OFFSETS
	.align		4
.L_28:
        /*00a0*/ 	.byte	0x04, 0x28
        /*00a2*/ 	.short	(.L_30 - .L_29)


	//   ....[0]....
.L_29:
        /*00a4*/ 	.word	0x00000190


	//   ....[1]....
        /*00a8*/ 	.word	0x000001e0


	//   ....[2]....
        /*00ac*/ 	.word	0x00000210


	//----- nvinfo : EIATTR_EXIT_INSTR_OFFSETS
	.align		4
.L_30:
        /*00b0*/ 	.byte	0x04, 0x1c
        /*00b2*/ 	.short	(.L_32 - .L_31)


	//   ....[0]....
.L_31:
        /*00b4*/ 	.word	0x000003e0


	//   ....[1]....
        /*00b8*/ 	.word	0x00000400


	//----- nvinfo : EIATTR_REQNTID
	.align		4
.L_32:
        /*00bc*/ 	.byte	0x04, 0x10
        /*00be*/ 	.short	(.L_34 - .L_33)
.L_33:
        /*00c0*/ 	.word	0x00000040
        /*00c4*/ 	.word	0x00000001
        /*00c8*/ 	.word	0x00000001


	//----- nvinfo : EIATTR_CBANK_PARAM_SIZE
	.align		4
.L_34:
        /*00cc*/ 	.byte	0x03, 0x19
        /*00ce*/ 	.short	0x0038


	//----- nvinfo : EIATTR_PARAM_CBANK
	.align		4
        /*00d0*/ 	.byte	0x04, 0x0a
        /*00d2*/ 	.short	(.L_36 - .L_35)
	.align		4
.L_35:
        /*00d4*/ 	.word	index@(.nv.constant0.triton_per_fused_native_group_norm_1)
        /*00d8*/ 	.short	0x0210
        /*00da*/ 	.short	0x0038


	//----- nvinfo : EIATTR_SW_WAR
	.align		4
.L_36:
        /*00dc*/ 	.byte	0x04, 0x36
        /*00de*/ 	.short	(.L_38 - .L_37)
.L_37:
        /*00e0*/ 	.word	0x00000008
.L_38:


//--------------------- .nv.callgraph             --------------------------
	.section	.nv.callgraph,"",@"SHT_CUDA_CALLGRAPH"
	.align	4
	.sectionentsize	8
	.align		4
        /*0000*/ 	.word	0x00000000
	.align		4
        /*0004*/ 	.word	0xffffffff
	.align		4
        /*0008*/ 	.word	0x00000000
	.align		4
        /*000c*/ 	.word	0xfffffffe
	.align		4
        /*0010*/ 	.word	0x00000000
	.align		4
        /*0014*/ 	.word	0xfffffffd
	.align		4
        /*0018*/ 	.word	0x00000000
	.align		4
        /*001c*/ 	.word	0xfffffffc


//--------------------- .nv.constant4             --------------------------
	.section	.nv.constant4,"a",@progbits
	.align	8
	.align		8
.nv.constant4:
        /*0000*/ 	.dword	_$_str


//--------------------- .text.triton_per_fused_native_group_norm_1 --------------------------
	.section	.text.triton_per_fused_native_group_norm_1,"ax",@progbits
	.align	128
        .global         triton_per_fused_native_group_norm_1
        .type           triton_per_fused_native_group_norm_1,@function
        .size           triton_per_fused_native_group_norm_1,(.L_x_1 - triton_per_fused_native_group_norm_1)
        .other          triton_per_fused_native_group_norm_1,@"STO_CUDA_ENTRY STV_DEFAULT"
triton_per_fused_native_group_norm_1:
.text.triton_per_fused_native_group_norm_1:
[----:B------:R-:W0:Y:S02]  /*0000*/  LDC R1, c[0x0][0x28] ;  /* 0x00000a00ff017b82 */ /* 0x000e240000000800 */
[----:B------:R-:W1:Y:S01]  /*0010*/  S2R R11, SR_TID.X ;  /* 0x00000000000b7919 */ /* 0x000e620000002100 */
[----:B------:R-:W2:Y:S01]  /*0020*/  LDC.64 R2, c[0x0][0x220] ;  /* 0x00008800ff027b82 */ /* 0x000ea20000000a00 */
[----:B------:R-:W-:Y:S01]  /*0030*/  HFMA2.MMA R10, -RZ, RZ, 0, 0 ;  /* 0x00000000ff0a7435 */ /* 0x000fe200000001ff */
[----:B------:R-:W-:Y:S01]  /*0040*/  ULDC.64 UR4, c[0x0][0x208] ;  /* 0x0000820000047ab9 */ /* 0x000fe20000000a00 */
[----:B------:R-:W3:Y:S05]  /*0050*/  S2R R5, SR_CTAID.X ;  /* 0x0000000000057919 */ /* 0x000eea0000002500 */
[----:B------:R-:W4:Y:S01]  /*0060*/  LDC.64 R6, c[0x0][0x218] ;  /* 0x00008600ff067b82 */ /* 0x000f220000000a00 */
[----:B-1----:R-:W-:-:S02]  /*0070*/  LOP3.LUT R0, R11, 0x7, RZ, 0xc0, !PT ;  /* 0x000000070b007812 */ /* 0x002fc400078ec0ff */
[----:B------:R-:W-:Y:S02]  /*0080*/  SHF.R.U32.HI R4, RZ, 0x3, R11 ;  /* 0x00000003ff047819 */ /* 0x000fe4000001160b */
[----:B---3--:R-:W-:Y:S02]  /*0090*/  LEA R0, R5, R0, 0x3 ;  /* 0x0000000005007211 */ /* 0x008fe400078e18ff */
[----:B------:R-:W-:Y:S02]  /*00a0*/  SGXT.U32 R4, R4, 0x1 ;  /* 0x000000010404781a */ /* 0x000fe40000000000 */
[C---:B------:R-:W-:Y:S02]  /*00b0*/  SHF.L.U32 R5, R0.reuse, 0x1, RZ ;  /* 0x0000000100057819 */ /* 0x040fe400000006ff */
[----:B------:R-:W-:Y:S02]  /*00c0*/  ISETP.GE.AND P2, PT, R0, 0x40, PT ;  /* 0x000000400000780c */ /* 0x000fe40003f46270 */
[----:B------:R-:W-:-:S02]  /*00d0*/  LOP3.LUT R9, R5, R4, RZ, 0xfc, !PT ;  /* 0x0000000405097212 */ /* 0x000fc400078efcff */
[----:B------:R-:W1:Y:S03]  /*00e0*/  LDC.64 R4, c[0x0][0x210] ;  /* 0x00008400ff047b82 */ /* 0x000e660000000a00 */
[----:B--2---:R-:W-:-:S06]  /*00f0*/  IMAD.WIDE R2, R9, 0x4, R2 ;  /* 0x0000000409027825 */ /* 0x004fcc00078e0202 */
[----:B------:R-:W2:Y:S01]  /*0100*/  @!P2 LDG.E R10, desc[UR4][R2.64] ;  /* 0x00000004020aa981 */ /* 0x000ea2000c1e1900 */
[----:B------:R-:W-:Y:S02]  /*0110*/  IMAD.MOV.U32 R8, RZ, RZ, RZ ;  /* 0x000000ffff087224 */ /* 0x000fe400078e00ff */
[----:B----4-:R-:W-:-:S04]  /*0120*/  IMAD.WIDE R6, R9, 0x4, R6 ;  /* 0x0000000409067825 */ /* 0x010fc800078e0206 */
[----:B-1----:R-:W-:Y:S01]  /*0130*/  IMAD.WIDE R4, R9, 0x4, R4 ;  /* 0x0000000409047825 */ /* 0x002fe200078e0204 */
[----:B------:R-:W-:-:S04]  /*0140*/  MOV R9, RZ ;  /* 0x000000ff00097202 */ /* 0x000fc80000000f00 */
[----:B------:R-:W3:Y:S04]  /*0150*/  @!P2 LDG.E R8, desc[UR4][R4.64] ;  /* 0x000000040408a981 */ /* 0x000ee8000c1e1900 */
[----:B------:R-:W4:Y:S01]  /*0160*/  @!P2 LDG.E R9, desc[UR4][R6.64] ;  /* 0x000000040609a981 */ /* 0x000f22000c1e1900 */
[----:B--2---:R-:W-:-:S04]  /*0170*/  SEL R10, R10, RZ, !P2 ;  /* 0x000000ff0a0a7207 */ /* 0x004fc80005000000 */
[----:B------:R-:W-:-:S05]  /*0180*/  FSEL R10, R10, RZ, !P2 ;  /* 0x000000ff0a0a7208 */ /* 0x000fca0005000000 */
[----:B------:R-:W1:Y:S01]  /*0190*/  SHFL.BFLY PT, R13, R10, 0x8, 0x1f ;  /* 0x0d001f000a0d7f89 */ /* 0x000e6200000e0000 */
[----:B---3--:R-:W-:-:S04]  /*01a0*/  SEL R2, R8, RZ, !P2 ;  /* 0x000000ff08027207 */ /* 0x008fc80005000000 */
[----:B------:R-:W-:Y:S02]  /*01b0*/  FSEL R2, R2, RZ, !P2 ;  /* 0x000000ff02027208 */ /* 0x000fe40005000000 */
[----:B----4-:R-:W-:Y:S02]  /*01c0*/  SEL R3, R9, RZ, !P2 ;  /* 0x000000ff09037207 */ /* 0x010fe40005000000 */
[----:B------:R-:W2:Y:S01]  /*01d0*/  LDC.64 R8, c[0x0][0x238] ;  /* 0x00008e00ff087b82 */ /* 0x000ea20000000a00 */
[----:B------:R-:W3:Y:S01]  /*01e0*/  SHFL.BFLY PT, R5, R2, 0x8, 0x1f ;  /* 0x0d001f0002057f89 */ /* 0x000ee200000e0000 */
[----:B------:R-:W-:Y:S01]  /*01f0*/  FSEL R3, R3, RZ, !P2 ;  /* 0x000000ff03037208 */ /* 0x000fe20005000000 */
[----:B-1----:R-:W-:-:S04]  /*0200*/  FADD R12, R10, R13 ;  /* 0x0000000d0a0c7221 */ /* 0x002fc80000000000 */
[----:B------:R-:W1:Y:S01]  /*0210*/  SHFL.BFLY PT, R4, R3, 0x8, 0x1f ;  /* 0x0d001f0003047f89 */ /* 0x000e6200000e0000 */
[C---:B------:R-:W-:Y:S02]  /*0220*/  FSETP.GT.AND P1, PT, |R12|.reuse, 8.50705917302346158658e+37, PT ;  /* 0x7e8000000c00780b */ /* 0x040fe40003f24200 */
[C---:B------:R-:W-:Y:S02]  /*0230*/  FSETP.GEU.AND P0, PT, |R12|.reuse, 1.175494350822287508e-38, PT ;  /* 0x008000000c00780b */ /* 0x040fe40003f0e200 */
[----:B------:R-:W-:-:S09]  /*0240*/  FSETP.NEU.AND P2, PT, R12, RZ, PT ;  /* 0x000000ff0c00720b */ /* 0x000fd20003f4d000 */
[----:B------:R-:W-:Y:S01]  /*0250*/  @P1 FMUL R12, R12, 0.25 ;  /* 0x3e8000000c0c1820 */ /* 0x000fe20000400000 */
[----:B------:R-:W-:Y:S01]  /*0260*/  @P1 FMUL R13, R13, 0.25 ;  /* 0x3e8000000d0d1820 */ /* 0x000fe20000400000 */
[----:B---3--:R-:W-:Y:S01]  /*0270*/  FADD R15, -R2, R5 ;  /* 0x00000005020f7221 */ /* 0x008fe20000000100 */
[----:B--2---:R-:W-:-:S04]  /*0280*/  IMAD.WIDE R8, R0, 0x4, R8 ;  /* 0x0000000400087825 */ /* 0x004fc800078e0208 */
[----:B------:R-:W-:Y:S01]  /*0290*/  @!P0 FMUL R12, R12, 16777216 ;  /* 0x4b8000000c0c8820 */ /* 0x000fe20000400000 */
[----:B------:R-:W-:Y:S01]  /*02a0*/  @!P0 FMUL R13, R13, 16777216 ;  /* 0x4b8000000d0d8820 */ /* 0x000fe20000400000 */
[----:B------:R-:W-:Y:S01]  /*02b0*/  FMUL R5, R15, R15 ;  /* 0x0000000f0f057220 */ /* 0x000fe20000400000 */
[----:B------:R-:W-:Y:S01]  /*02c0*/  LOP3.LUT P0, RZ, R11, 0x38, RZ, 0xc0, !PT ;  /* 0x000000380bff7812 */ /* 0x000fe2000780c0ff */
[----:B-1----:R-:W-:Y:S01]  /*02d0*/  FADD R6, R3, R4 ;  /* 0x0000000403067221 */ /* 0x002fe20000000000 */
[----:B------:R-:W-:Y:S01]  /*02e0*/  IMAD.MOV.U32 R3, RZ, RZ, 0x38800000 ;  /* 0x38800000ff037424 */ /* 0x000fe200078e00ff */
[----:B------:R-:W1:Y:S01]  /*02f0*/  MUFU.RCP R12, R12 ;  /* 0x0000000c000c7308 */ /* 0x000e620000001000 */
[----:B------:R-:W-:Y:S01]  /*0300*/  FMUL R10, R10, R5 ;  /* 0x000000050a0a7220 */ /* 0x000fe20000400000 */
[----:B------:R-:W-:Y:S01]  /*0310*/  ISETP.LT.AND P0, PT, R0, 0x40, !P0 ;  /* 0x000000400000780c */ /* 0x000fe20004701270 */
[----:B------:R-:W2:Y:S01]  /*0320*/  LDC.64 R4, c[0x0][0x228] ;  /* 0x00008a00ff047b82 */ /* 0x000ea20000000a00 */
[----:B-1----:R-:W-:-:S05]  /*0330*/  FMUL R13, R12, R13 ;  /* 0x0000000d0c0d7220 */ /* 0x002fca0000400000 */
[----:B------:R-:W-:-:S05]  /*0340*/  FSEL R13, R13, RZ, P2 ;  /* 0x000000ff0d0d7208 */ /* 0x000fca0001000000 */
[----:B------:R-:W-:Y:S01]  /*0350*/  FFMA R10, R13, R10, R6 ;  /* 0x0000000a0d0a7223 */ /* 0x000fe20000000006 */
[----:B------:R-:W-:Y:S01]  /*0360*/  FFMA R13, R15, R13, R2 ;  /* 0x0000000d0f0d7223 */ /* 0x000fe20000000002 */
[----:B------:R-:W1:Y:S01]  /*0370*/  LDC.64 R6, c[0x0][0x230] ;  /* 0x00008c00ff067b82 */ /* 0x000e620000000a00 */
[----:B--2---:R-:W-:-:S04]  /*0380*/  IMAD.WIDE R4, R0, 0x4, R4 ;  /* 0x0000000400047825 */ /* 0x004fc800078e0204 */
[----:B------:R-:W-:-:S06]  /*0390*/  FFMA R3, R10, R3, 9.9999997473787516356e-06 ;  /* 0x3727c5ac0a037423 */ /* 0x000fcc0000000003 */
[----:B------:R-:W2:Y:S02]  /*03a0*/  MUFU.RSQ R3, R3 ;  /* 0x0000000300037308 */ /* 0x000ea40000001400 */
[----:B--2---:R2:W-:Y:S01]  /*03b0*/  @P0 STG.E desc[UR4][R8.64], R3 ;  /* 0x0000000308000986 */ /* 0x0045e2000c101904 */
[----:B-1----:R-:W-:-:S03]  /*03c0*/  IMAD.WIDE R6, R0, 0x4, R6 ;  /* 0x0000000400067825 */ /* 0x002fc600078e0206 */
[----:B------:R2:W-:Y:S01]  /*03d0*/  @P0 STG.E desc[UR4][R4.64], R13 ;  /* 0x0000000d04000986 */ /* 0x0005e2000c101904 */
[----:B------:R-:W-:Y:S05]  /*03e0*/  @!P0 EXIT ;  /* 0x000000000000894d */ /* 0x000fea0003800000 */
[----:B------:R-:W-:Y:S01]  /*03f0*/  STG.E desc[UR4][R6.64], R10 ;  /* 0x0000000a06007986 */ /* 0x000fe2000c101904 */
[----:B------:R-:W-:Y:S05]  /*0400*/  EXIT ;  /* 0x000000000000794d */ /* 0x000fea0003800000 */
.L_x_0:
[----:B------:R-:W-:-:S00]  /*0410*/  BRA `(.L_x_0) ;  /* 0xfffffffc00fc7947 */ /* 0x000fc0000383ffff */
[----:B------:R-:W-:-:S00]  /*0420*/  NOP ;  /* 0x0000000000007918 */ /* 0x000fc00000000000 */
        /* <DEDUP_REMOVED lines=13> */
.L_x_1:


//--------------------- .nv.global.init           --------------------------
	.section	.nv.global.init,"aw",@progbits
.nv.global.init:
	.type		_$_str,@object
	.size		_$_str,(.L_0 - _$_str)
_$_str:
        /*0000*/ 	.byte	0x5f, 0x5f, 0x43, 0x55, 0x44, 0x41, 0x5f, 0x46, 0x54, 0x5a, 0x00
.L_0:


//--------------------- .nv.constant0.triton_per_fused_native_group_norm_1 --------------------------
	.section	.nv.constant0.triton_per_fused_native_group_norm_1,"a",@progbits
	.sectionflags	@""
	.align	4
.nv.constant0.triton_per_fused_native_group_norm_1:
	.zero		584
